//
// Generated by NVIDIA NVVM Compiler
//
// Compiler Build ID: CL-36424714
// Cuda compilation tools, release 13.0, V13.0.88
// Based on NVVM 20.0.0
//

.version 9.0
.target sm_100
.address_size 64

	// .globl	_Z22_fourier_filter_kernelPA2_dmmmmmmmmmdddd

.visible .entry _Z22_fourier_filter_kernelPA2_dmmmmmmmmmdddd(
	.param .u64 .ptr .align 1 _Z22_fourier_filter_kernelPA2_dmmmmmmmmmdddd_param_0,
	.param .u64 _Z22_fourier_filter_kernelPA2_dmmmmmmmmmdddd_param_1,
	.param .u64 _Z22_fourier_filter_kernelPA2_dmmmmmmmmmdddd_param_2,
	.param .u64 _Z22_fourier_filter_kernelPA2_dmmmmmmmmmdddd_param_3,
	.param .u64 _Z22_fourier_filter_kernelPA2_dmmmmmmmmmdddd_param_4,
	.param .u64 _Z22_fourier_filter_kernelPA2_dmmmmmmmmmdddd_param_5,
	.param .u64 _Z22_fourier_filter_kernelPA2_dmmmmmmmmmdddd_param_6,
	.param .u64 _Z22_fourier_filter_kernelPA2_dmmmmmmmmmdddd_param_7,
	.param .u64 _Z22_fourier_filter_kernelPA2_dmmmmmmmmmdddd_param_8,
	.param .u64 _Z22_fourier_filter_kernelPA2_dmmmmmmmmmdddd_param_9,
	.param .f64 _Z22_fourier_filter_kernelPA2_dmmmmmmmmmdddd_param_10,
	.param .f64 _Z22_fourier_filter_kernelPA2_dmmmmmmmmmdddd_param_11,
	.param .f64 _Z22_fourier_filter_kernelPA2_dmmmmmmmmmdddd_param_12,
	.param .f64 _Z22_fourier_filter_kernelPA2_dmmmmmmmmmdddd_param_13
)
{
	.reg .pred 	%p<10>;
	.reg .b32 	%r<13>;
	.reg .b64 	%rd<36>;
	.reg .b64 	%fd<23>;

	ld.param.u64 	%rd5, [_Z22_fourier_filter_kernelPA2_dmmmmmmmmmdddd_param_1];
	ld.param.u64 	%rd7, [_Z22_fourier_filter_kernelPA2_dmmmmmmmmmdddd_param_3];
	ld.param.u64 	%rd13, [_Z22_fourier_filter_kernelPA2_dmmmmmmmmmdddd_param_4];
	ld.param.u64 	%rd8, [_Z22_fourier_filter_kernelPA2_dmmmmmmmmmdddd_param_5];
	ld.param.u64 	%rd9, [_Z22_fourier_filter_kernelPA2_dmmmmmmmmmdddd_param_6];
	ld.param.u64 	%rd11, [_Z22_fourier_filter_kernelPA2_dmmmmmmmmmdddd_param_8];
	ld.param.u64 	%rd12, [_Z22_fourier_filter_kernelPA2_dmmmmmmmmmdddd_param_9];
	ld.param.f64 	%fd6, [_Z22_fourier_filter_kernelPA2_dmmmmmmmmmdddd_param_10];
	ld.param.f64 	%fd7, [_Z22_fourier_filter_kernelPA2_dmmmmmmmmmdddd_param_11];
	ld.param.f64 	%fd8, [_Z22_fourier_filter_kernelPA2_dmmmmmmmmmdddd_param_12];
	ld.param.f64 	%fd9, [_Z22_fourier_filter_kernelPA2_dmmmmmmmmmdddd_param_13];
	mov.u32 	%r1, %ntid.x;
	mov.u32 	%r2, %ctaid.x;
	mov.u32 	%r3, %tid.x;
	mad.lo.s32 	%r4, %r1, %r2, %r3;
	cvt.u64.u32 	%rd1, %r4;
	mov.u32 	%r5, %ntid.y;
	mov.u32 	%r6, %ctaid.y;
	mov.u32 	%r7, %tid.y;
	mad.lo.s32 	%r8, %r5, %r6, %r7;
	cvt.u64.u32 	%rd2, %r8;
	mov.u32 	%r9, %ntid.z;
	mov.u32 	%r10, %ctaid.z;
	mov.u32 	%r11, %tid.z;
	mad.lo.s32 	%r12, %r9, %r10, %r11;
	cvt.u64.u32 	%rd3, %r12;
	setp.le.u64 	%p1, %rd13, %rd1;
	setp.le.u64 	%p2, %rd8, %rd2;
	or.pred  	%p3, %p1, %p2;
	setp.le.u64 	%p4, %rd9, %rd3;
	or.pred  	%p5, %p3, %p4;
	@%p5 bra 	$L__BB0_4;
	ld.param.u64 	%rd35, [_Z22_fourier_filter_kernelPA2_dmmmmmmmmmdddd_param_7];
	ld.param.u64 	%rd34, [_Z22_fourier_filter_kernelPA2_dmmmmmmmmmdddd_param_2];
	add.s64 	%rd14, %rd35, %rd1;
	add.s64 	%rd15, %rd11, %rd2;
	add.s64 	%rd16, %rd12, %rd3;
	shr.u64 	%rd17, %rd5, 1;
	setp.gt.u64 	%p6, %rd14, %rd17;
	selp.b64 	%rd18, %rd5, 0, %p6;
	sub.s64 	%rd19, %rd14, %rd18;
	shr.u64 	%rd20, %rd34, 1;
	setp.gt.u64 	%p7, %rd15, %rd20;
	selp.b64 	%rd21, %rd34, 0, %p7;
	sub.s64 	%rd22, %rd15, %rd21;
	shr.u64 	%rd23, %rd7, 1;
	setp.gt.u64 	%p8, %rd16, %rd23;
	selp.b64 	%rd24, %rd7, 0, %p8;
	sub.s64 	%rd25, %rd16, %rd24;
	cvt.rn.f64.u64 	%fd11, %rd19;
	mul.f64 	%fd1, %fd6, %fd11;
	cvt.rn.f64.u64 	%fd12, %rd22;
	mul.f64 	%fd2, %fd7, %fd12;
	cvt.rn.f64.u64 	%fd13, %rd25;
	mul.f64 	%fd3, %fd8, %fd13;
	or.b64  	%rd26, %rd22, %rd19;
	or.b64  	%rd27, %rd26, %rd25;
	setp.eq.s64 	%p9, %rd27, 0;
	mov.f64 	%fd22, 0d0000000000000000;
	@%p9 bra 	$L__BB0_3;
	neg.f64 	%fd14, %fd9;
	mul.f64 	%fd15, %fd2, %fd2;
	fma.rn.f64 	%fd16, %fd1, %fd1, %fd15;
	fma.rn.f64 	%fd17, %fd3, %fd3, %fd16;
	div.rn.f64 	%fd22, %fd14, %fd17;
$L__BB0_3:
	ld.param.u64 	%rd33, [_Z22_fourier_filter_kernelPA2_dmmmmmmmmmdddd_param_0];
	mad.lo.s64 	%rd28, %rd8, %rd1, %rd2;
	mad.lo.s64 	%rd29, %rd28, %rd9, %rd3;
	cvta.to.global.u64 	%rd30, %rd33;
	shl.b64 	%rd31, %rd29, 4;
	add.s64 	%rd32, %rd30, %rd31;
	ld.global.f64 	%fd18, [%rd32];
	mul.f64 	%fd19, %fd22, %fd18;
	st.global.f64 	[%rd32], %fd19;
	ld.global.f64 	%fd20, [%rd32+8];
	mul.f64 	%fd21, %fd22, %fd20;
	st.global.f64 	[%rd32+8], %fd21;
$L__BB0_4:
	ret;

}


// ===== COMPILED SASS (sm_100) =====

	.target	sm_100

	.elftype	@"ET_EXEC"


//--------------------- .note.nv.tkinfo           --------------------------
	.section	.note.nv.tkinfo,"",@"SHT_NOTE"
	.sectionflags	@"SHF_NOTE_NV_TKINFO"
	.tkinfo
        /*0018*/ 	.word	0x00000002
        /*0030*/ 	.string	""
        /*0030*/ 	.string	"ptxas"
        /*0030*/ 	.string	"Cuda compilation tools, release 13.0, V13.0.88"
        /*0030*/ 	.string	"Build cuda_13.0.r13.0/compiler.36424714_0"
        /*0030*/ 	.string	"-arch sm_100 -m 64 "



//--------------------- .note.nv.cuinfo           --------------------------
	.section	.note.nv.cuinfo,"",@"SHT_NOTE"
	.sectionflags	@"SHF_NOTE_NV_CUINFO"
        /*0018*/ 	.short	0x0002
        /*001a*/ 	.short	0x0064
        /*001c*/ 	.short	0x0082
	.zero		2


//--------------------- .nv.info                  --------------------------
	.section	.nv.info,"",@"SHT_CUDA_INFO"
	.align	4


	//----- nvinfo : EIATTR_REGCOUNT
	.align		4
        /*0000*/ 	.byte	0x04, 0x2f
        /*0002*/ 	.short	(.L_1 - .L_0)
	.align		4
.L_0:
        /*0004*/ 	.word	index@(_Z22_fourier_filter_kernelPA2_dmmmmmmmmmdddd)
        /*0008*/ 	.word	0x0000001c


	//----- nvinfo : EIATTR_FRAME_SIZE
	.align		4
.L_1:
        /*000c*/ 	.byte	0x04, 0x11
        /*000e*/ 	.short	(.L_3 - .L_2)
	.align		4
.L_2:
        /*0010*/ 	.word	index@($__internal_0_$__cuda_sm20_div_rn_f64_full)
        /*0014*/ 	.word	0x00000000


	//----- nvinfo : EIATTR_FRAME_SIZE
	.align		4
.L_3:
        /*0018*/ 	.byte	0x04, 0x11
        /*001a*/ 	.short	(.L_5 - .L_4)
	.align		4
.L_4:
        /*001c*/ 	.word	index@(_Z22_fourier_filter_kernelPA2_dmmmmmmmmmdddd)
        /*0020*/ 	.word	0x00000000


	//----- nvinfo : EIATTR_MIN_STACK_SIZE
	.align		4
.L_5:
        /*0024*/ 	.byte	0x04, 0x12
        /*0026*/ 	.short	(.L_7 - .L_6)
	.align		4
.L_6:
        /*0028*/ 	.word	index@(_Z22_fourier_filter_kernelPA2_dmmmmmmmmmdddd)
        /*002c*/ 	.word	0x00000000
.L_7:


//--------------------- .nv.compat                --------------------------
	.section	.nv.compat,"",@"SHT_CUDA_COMPAT_INFO"
	.align	4
        /*0000*/ 	.byte	0x02, 0x09, 0x00, 0x00, 0x02, 0x02, 0x01, 0x00, 0x02, 0x05, 0x05, 0x00, 0x03, 0x07, 0x01, 0x01
        /*0010*/ 	.byte	0x02, 0x03, 0x00, 0x00, 0x02, 0x06, 0x01, 0x00, 0x04, 0x0b, 0x08, 0x00, 0x01, 0x00, 0x00, 0x00
        /*0020*/ 	.byte	0x00, 0x00, 0x00, 0x00


//--------------------- .nv.info._Z22_fourier_filter_kernelPA2_dmmmmmmmmmdddd --------------------------
	.section	.nv.info._Z22_fourier_filter_kernelPA2_dmmmmmmmmmdddd,"",@"SHT_CUDA_INFO"
	.sectionflags	@""
	.align	4


	//----- nvinfo : EIATTR_CUDA_API_VERSION
	.align		4
        /*0000*/ 	.byte	0x04, 0x37
        /*0002*/ 	.short	(.L_9 - .L_8)
.L_8:
        /*0004*/ 	.word	0x00000082


	//----- nvinfo : EIATTR_KPARAM_INFO
	.align		4
.L_9:
        /*0008*/ 	.byte	0x04, 0x17
        /*000a*/ 	.short	(.L_11 - .L_10)
.L_10:
        /*000c*/ 	.word	0x00000000
        /*0010*/ 	.short	0x000d
        /*0012*/ 	.short	0x0068
        /*0014*/ 	.byte	0x00, 0xf0, 0x21, 0x00


	//----- nvinfo : EIATTR_KPARAM_INFO
	.align		4
.L_11:
        /*0018*/ 	.byte	0x04, 0x17
        /*001a*/ 	.short	(.L_13 - .L_12)
.L_12:
        /*001c*/ 	.word	0x00000000
        /*0020*/ 	.short	0x000c
        /*0022*/ 	.short	0x0060
        /*0024*/ 	.byte	0x00, 0xf0, 0x21, 0x00


	//----- nvinfo : EIATTR_KPARAM_INFO
	.align		4
.L_13:
        /*0028*/ 	.byte	0x04, 0x17
        /*002a*/ 	.short	(.L_15 - .L_14)
.L_14:
        /*002c*/ 	.word	0x00000000
        /*0030*/ 	.short	0x000b
        /*0032*/ 	.short	0x0058
        /*0034*/ 	.byte	0x00, 0xf0, 0x21, 0x00


	//----- nvinfo : EIATTR_KPARAM_INFO
	.align		4
.L_15:
        /*0038*/ 	.byte	0x04, 0x17
        /*003a*/ 	.short	(.L_17 - .L_16)
.L_16:
        /*003c*/ 	.word	0x00000000
        /*0040*/ 	.short	0x000a
        /*0042*/ 	.short	0x0050
        /*0044*/ 	.byte	0x00, 0xf0, 0x21, 0x00


	//----- nvinfo : EIATTR_KPARAM_INFO
	.align		4
.L_17:
        /*0048*/ 	.byte	0x04, 0x17
        /*004a*/ 	.short	(.L_19 - .L_18)
.L_18:
        /*004c*/ 	.word	0x00000000
        /*0050*/ 	.short	0x0009
        /*0052*/ 	.short	0x0048
        /*0054*/ 	.byte	0x00, 0xf0, 0x21, 0x00


	//----- nvinfo : EIATTR_KPARAM_INFO
	.align		4
.L_19:
        /*0058*/ 	.byte	0x04, 0x17
        /*005a*/ 	.short	(.L_21 - .L_20)
.L_20:
        /*005c*/ 	.word	0x00000000
        /*0060*/ 	.short	0x0008
        /*0062*/ 	.short	0x0040
        /*0064*/ 	.byte	0x00, 0xf0, 0x21, 0x00


	//----- nvinfo : EIATTR_KPARAM_INFO
	.align		4
.L_21:
        /*0068*/ 	.byte	0x04, 0x17
        /*006a*/ 	.short	(.L_23 - .L_22)
.L_22:
        /*006c*/ 	.word	0x00000000
        /*0070*/ 	.short	0x0007
        /*0072*/ 	.short	0x0038
        /*0074*/ 	.byte	0x00, 0xf0, 0x21, 0x00


	//----- nvinfo : EIATTR_KPARAM_INFO
	.align		4
.L_23:
        /*0078*/ 	.byte	0x04, 0x17
        /*007a*/ 	.short	(.L_25 - .L_24)
.L_24:
        /*007c*/ 	.word	0x00000000
        /*0080*/ 	.short	0x0006
        /*0082*/ 	.short	0x0030
        /*0084*/ 	.byte	0x00, 0xf0, 0x21, 0x00


	//----- nvinfo : EIATTR_KPARAM_INFO
	.align		4
.L_25:
        /*0088*/ 	.byte	0x04, 0x17
        /*008a*/ 	.short	(.L_27 - .L_26)
.L_26:
        /*008c*/ 	.word	0x00000000
        /*0090*/ 	.short	0x0005
        /*0092*/ 	.short	0x0028
        /*0094*/ 	.byte	0x00, 0xf0, 0x21, 0x00


	//----- nvinfo : EIATTR_KPARAM_INFO
	.align		4
.L_27:
        /*0098*/ 	.byte	0x04, 0x17
        /*009a*/ 	.short	(.L_29 - .L_28)
.L_28:
        /*009c*/ 	.word	0x00000000
        /*00a0*/ 	.short	0x0004
        /*00a2*/ 	.short	0x0020
        /*00a4*/ 	.byte	0x00, 0xf0, 0x21, 0x00


	//----- nvinfo : EIATTR_KPARAM_INFO
	.align		4
.L_29:
        /*00a8*/ 	.byte	0x04, 0x17
        /*00aa*/ 	.short	(.L_31 - .L_30)
.L_30:
        /*00ac*/ 	.word	0x00000000
        /*00b0*/ 	.short	0x0003
        /*00b2*/ 	.short	0x0018
        /*00b4*/ 	.byte	0x00, 0xf0, 0x21, 0x00


	//----- nvinfo : EIATTR_KPARAM_INFO
	.align		4
.L_31:
        /*00b8*/ 	.byte	0x04, 0x17
        /*00ba*/ 	.short	(.L_33 - .L_32)
.L_32:
        /*00bc*/ 	.word	0x00000000
        /*00c0*/ 	.short	0x0002
        /*00c2*/ 	.short	0x0010
        /*00c4*/ 	.byte	0x00, 0xf0, 0x21, 0x00


	//----- nvinfo : EIATTR_KPARAM_INFO
	.align		4
.L_33:
        /*00c8*/ 	.byte	0x04, 0x17
        /*00ca*/ 	.short	(.L_35 - .L_34)
.L_34:
        /*00cc*/ 	.word	0x00000000
        /*00d0*/ 	.short	0x0001
        /*00d2*/ 	.short	0x0008
        /*00d4*/ 	.byte	0x00, 0xf0, 0x21, 0x00


	//----- nvinfo : EIATTR_KPARAM_INFO
	.align		4
.L_35:
        /*00d8*/ 	.byte	0x04, 0x17
        /*00da*/ 	.short	(.L_37 - .L_36)
.L_36:
        /*00dc*/ 	.word	0x00000000
        /*00e0*/ 	.short	0x0000
        /*00e2*/ 	.short	0x0000
        /*00e4*/ 	.byte	0x00, 0xf5, 0x21, 0x00


	//----- nvinfo : EIATTR_SPARSE_MMA_MASK
	.align		4
.L_37:
        /*00e8*/ 	.byte	0x03, 0x50
        /*00ea*/ 	.short	0x0000


	//----- nvinfo : EIATTR_MAXREG_COUNT
	.align		4
        /*00ec*/ 	.byte	0x03, 0x1b
        /*00ee*/ 	.short	0x00ff


	//----- nvinfo : EIATTR_MERCURY_ISA_VERSION
	.align		4
        /*00f0*/ 	.byte	0x03, 0x5f
        /*00f2*/ 	.short	0x0101


	//----- nvinfo : EIATTR_VRC_CTA_INIT_COUNT
	.align		4
        /*00f4*/ 	.byte	0x02, 0x4a
	.zero		1
	.zero		1


	//----- nvinfo : EIATTR_EXIT_INSTR_OFFSETS
	.align		4
        /*00f8*/ 	.byte	0x04, 0x1c
        /*00fa*/ 	.short	(.L_39 - .L_38)


	//   ....[0]....
.L_38:
        /*00fc*/ 	.word	0x00000150


	//   ....[1]....
        /*0100*/ 	.word	0x00000750


	//----- nvinfo : EIATTR_CRS_STACK_SIZE
	.align		4
.L_39:
        /*0104*/ 	.byte	0x04, 0x1e
        /*0106*/ 	.short	(.L_41 - .L_40)
.L_40:
        /*0108*/ 	.word	0x00000000


	//----- nvinfo : EIATTR_CBANK_PARAM_SIZE
	.align		4
.L_41:
        /*010c*/ 	.byte	0x03, 0x19
        /*010e*/ 	.short	0x0070


	//----- nvinfo : EIATTR_PARAM_CBANK
	.align		4
        /*0110*/ 	.byte	0x04, 0x0a
        /*0112*/ 	.short	(.L_43 - .L_42)
	.align		4
.L_42:
        /*0114*/ 	.word	index@(.nv.constant0._Z22_fourier_filter_kernelPA2_dmmmmmmmmmdddd)
        /*0118*/ 	.short	0x0380
        /*011a*/ 	.short	0x0070


	//----- nvinfo : EIATTR_SW_WAR
	.align		4
.L_43:
        /*011c*/ 	.byte	0x04, 0x36
        /*011e*/ 	.short	(.L_45 - .L_44)
.L_44:
        /*0120*/ 	.word	0x00000008
.L_45:


//--------------------- .nv.callgraph             --------------------------
	.section	.nv.callgraph,"",@"SHT_CUDA_CALLGRAPH"
	.align	4
	.sectionentsize	8
	.align		4
        /*0000*/ 	.word	0x00000000
	.align		4
        /*0004*/ 	.word	0xffffffff
	.align		4
        /*0008*/ 	.word	0x00000000
	.align		4
        /*000c*/ 	.word	0xfffffffe
	.align		4
        /*0010*/ 	.word	0x00000000
	.align		4
        /*0014*/ 	.word	0xfffffffd
	.align		4
        /*0018*/ 	.word	0x00000000
	.align		4
        /*001c*/ 	.word	0xfffffffc


//--------------------- .text._Z22_fourier_filter_kernelPA2_dmmmmmmmmmdddd --------------------------
	.section	.text._Z22_fourier_filter_kernelPA2_dmmmmmmmmmdddd,"ax",@progbits
	.align	128
        .global         _Z22_fourier_filter_kernelPA2_dmmmmmmmmmdddd
        .type           _Z22_fourier_filter_kernelPA2_dmmmmmmmmmdddd,@function
        .size           _Z22_fourier_filter_kernelPA2_dmmmmmmmmmdddd,(.L_x_10 - _Z22_fourier_filter_kernelPA2_dmmmmmmmmmdddd)
        .other          _Z22_fourier_filter_kernelPA2_dmmmmmmmmmdddd,@"STO_CUDA_ENTRY STV_DEFAULT"
_Z22_fourier_filter_kernelPA2_dmmmmmmmmmdddd:
.text._Z22_fourier_filter_kernelPA2_dmmmmmmmmmdddd:
[----:B------:R-:W-:Y:S01]  /*0000*/  LDC R1, c[0x0][0x37c] ;  /* 0x0000df00ff017b82 */ /* 0x000fe20000000800 */
[----:B------:R-:W0:Y:S01]  /*0010*/  S2R R8, SR_CTAID.Y ;  /* 0x0000000000087919 */ /* 0x000e220000002600 */
[----:B------:R-:W1:Y:S01]  /*0020*/  LDCU UR4, c[0x0][0x360] ;  /* 0x00006c00ff0477ac */ /* 0x000e620008000800 */
[----:B------:R-:W0:Y:S01]  /*0030*/  S2R R9, SR_TID.Y ;  /* 0x0000000000097919 */ /* 0x000e220000002200 */
[----:B------:R-:W0:Y:S01]  /*0040*/  LDCU UR5, c[0x0][0x364] ;  /* 0x00006c80ff0577ac */ /* 0x000e220008000800 */
[----:B------:R-:W1:Y:S01]  /*0050*/  S2R R7, SR_CTAID.X ;  /* 0x0000000000077919 */ /* 0x000e620000002500 */
[----:B------:R-:W2:Y:S01]  /*0060*/  LDCU.128 UR8, c[0x0][0x3a0] ;  /* 0x00007400ff0877ac */ /* 0x000ea20008000c00 */
[----:B------:R-:W1:Y:S01]  /*0070*/  S2R R0, SR_TID.X ;  /* 0x0000000000007919 */ /* 0x000e620000002100 */
[----:B------:R-:W3:Y:S01]  /*0080*/  LDCU UR6, c[0x0][0x368] ;  /* 0x00006d00ff0677ac */ /* 0x000ee20008000800 */
[----:B------:R-:W3:Y:S01]  /*0090*/  S2R R6, SR_CTAID.Z ;  /* 0x0000000000067919 */ /* 0x000ee20000002700 */
[----:B------:R-:W4:Y:S01]  /*00a0*/  LDCU.64 UR12, c[0x0][0x3b0] ;  /* 0x00007600ff0c77ac */ /* 0x000f220008000a00 */
[----:B------:R-:W3:Y:S01]  /*00b0*/  S2R R3, SR_TID.Z ;  /* 0x0000000000037919 */ /* 0x000ee20000002300 */
[----:B0-----:R-:W-:-:S05]  /*00c0*/  IMAD R8, R8, UR5, R9 ;  /* 0x0000000508087c24 */ /* 0x001fca000f8e0209 */
[----:B--2---:R-:W-:Y:S01]  /*00d0*/  ISETP.GE.U32.AND P0, PT, R8, UR10, PT ;  /* 0x0000000a08007c0c */ /* 0x004fe2000bf06070 */
[----:B-1----:R-:W-:-:S03]  /*00e0*/  IMAD R7, R7, UR4, R0 ;  /* 0x0000000407077c24 */ /* 0x002fc6000f8e0200 */
[----:B------:R-:W-:Y:S02]  /*00f0*/  ISETP.GE.U32.AND.EX P0, PT, RZ, UR11, PT, P0 ;  /* 0x0000000bff007c0c */ /* 0x000fe4000bf06100 */
[----:B------:R-:W-:Y:S01]  /*0100*/  ISETP.GE.U32.AND P1, PT, R7, UR8, PT ;  /* 0x0000000807007c0c */ /* 0x000fe2000bf26070 */
[----:B---3--:R-:W-:-:S03]  /*0110*/  IMAD R6, R6, UR6, R3 ;  /* 0x0000000606067c24 */ /* 0x008fc6000f8e0203 */
[----:B------:R-:W-:Y:S02]  /*0120*/  ISETP.GE.U32.OR.EX P0, PT, RZ, UR9, P0, P1 ;  /* 0x00000009ff007c0c */ /* 0x000fe40008706510 */
[----:B----4-:R-:W-:-:S04]  /*0130*/  ISETP.GE.U32.AND P2, PT, R6, UR12, PT ;  /* 0x0000000c06007c0c */ /* 0x010fc8000bf46070 */
[----:B------:R-:W-:-:S13]  /*0140*/  ISETP.GE.U32.OR.EX P0, PT, RZ, UR13, P0, P2 ;  /* 0x0000000dff007c0c */ /* 0x000fda0008706520 */
[----:B------:R-:W-:Y:S05]  /*0150*/  @P0 EXIT ;  /* 0x000000000000094d */ /* 0x000fea0003800000 */
[----:B------:R-:W0:Y:S01]  /*0160*/  LDC.64 R2, c[0x0][0x388] ;  /* 0x0000e200ff027b82 */ /* 0x000e220000000a00 */
[----:B------:R-:W1:Y:S01]  /*0170*/  LDCU.64 UR4, c[0x0][0x3b8] ;  /* 0x00007700ff0477ac */ /* 0x000e620008000a00 */
[----:B------:R-:W-:Y:S01]  /*0180*/  BSSY.RECONVERGENT B0, `(.L_x_0) ;  /* 0x0000049000007945 */ /* 0x000fe20003800200 */
[----:B------:R-:W2:Y:S05]  /*0190*/  LDCU.128 UR8, c[0x0][0x3c0] ;  /* 0x00007800ff0877ac */ /* 0x000eaa0008000c00 */
[----:B------:R-:W3:Y:S01]  /*01a0*/  LDC.64 R4, c[0x0][0x390] ;  /* 0x0000e400ff047b82 */ /* 0x000ee20000000a00 */
[----:B------:R-:W4:Y:S07]  /*01b0*/  LDCU.64 UR6, c[0x0][0x3e0] ;  /* 0x00007c00ff0677ac */ /* 0x000f2e0008000a00 */
[----:B------:R-:W5:Y:S01]  /*01c0*/  LDC.64 R12, c[0x0][0x398] ;  /* 0x0000e600ff0c7b82 */ /* 0x000f620000000a00 */
[----:B-1----:R-:W-:-:S02]  /*01d0*/  IADD3 R19, P0, PT, R7, UR4, RZ ;  /* 0x0000000407137c10 */ /* 0x002fc4000ff1e0ff */
[----:B--2---:R-:W-:-:S03]  /*01e0*/  IADD3 R17, P2, PT, R8, UR8, RZ ;  /* 0x0000000808117c10 */ /* 0x004fc6000ff5e0ff */
[----:B------:R-:W-:Y:S01]  /*01f0*/  IMAD.X R16, RZ, RZ, UR5, P0 ;  /* 0x00000005ff107e24 */ /* 0x000fe200080e06ff */
[--C-:B0-----:R-:W-:Y:S01]  /*0200*/  SHF.R.U64 R0, R2, 0x1, R3.reuse ;  /* 0x0000000102007819 */ /* 0x101fe20000001203 */
[----:B------:R-:W0:Y:S01]  /*0210*/  LDCU.64 UR4, c[0x0][0x358] ;  /* 0x00006b00ff0477ac */ /* 0x000e220008000a00 */
[----:B------:R-:W-:Y:S01]  /*0220*/  SHF.R.U32.HI R10, RZ, 0x1, R3 ;  /* 0x00000001ff0a7819 */ /* 0x000fe20000011603 */
[----:B------:R-:W-:Y:S01]  /*0230*/  IMAD.X R15, RZ, RZ, UR9, P2 ;  /* 0x00000009ff0f7e24 */ /* 0x000fe200090e06ff */
[----:B------:R-:W-:Y:S02]  /*0240*/  ISETP.GT.U32.AND P1, PT, R19, R0, PT ;  /* 0x000000001300720c */ /* 0x000fe40003f24070 */
[----:B------:R-:W-:Y:S02]  /*0250*/  IADD3 R14, P3, PT, R6, UR10, RZ ;  /* 0x0000000a060e7c10 */ /* 0x000fe4000ff7e0ff */
[----:B---3--:R-:W-:Y:S02]  /*0260*/  SHF.R.U64 R0, R4, 0x1, R5 ;  /* 0x0000000104007819 */ /* 0x008fe40000001205 */
[----:B------:R-:W-:-:S02]  /*0270*/  ISETP.GT.U32.AND.EX P1, PT, R16, R10, PT, P1 ;  /* 0x0000000a1000720c */ /* 0x000fc40003f24110 */
[----:B------:R-:W-:Y:S01]  /*0280*/  ISETP.GT.U32.AND P0, PT, R17, R0, PT ;  /* 0x000000001100720c */ /* 0x000fe20003f04070 */
[----:B------:R-:W-:Y:S01]  /*0290*/  IMAD.X R0, RZ, RZ, UR11, P3 ;  /* 0x0000000bff007e24 */ /* 0x000fe200098e06ff */
[----:B------:R-:W-:Y:S01]  /*02a0*/  SHF.R.U32.HI R10, RZ, 0x1, R5 ;  /* 0x00000001ff0a7819 */ /* 0x000fe20000011605 */
[----:B------:R-:W1:Y:S01]  /*02b0*/  LDCU.128 UR8, c[0x0][0x3d0] ;  /* 0x00007a00ff0877ac */ /* 0x000e620008000c00 */
[----:B-----5:R-:W-:Y:S02]  /*02c0*/  SHF.R.U64 R11, R12, 0x1, R13 ;  /* 0x000000010c0b7819 */ /* 0x020fe4000000120d */
[----:B------:R-:W-:Y:S02]  /*02d0*/  SEL R2, R2, RZ, P1 ;  /* 0x000000ff02027207 */ /* 0x000fe40000800000 */
[----:B------:R-:W-:Y:S02]  /*02e0*/  ISETP.GT.U32.AND.EX P0, PT, R15, R10, PT, P0 ;  /* 0x0000000a0f00720c */ /* 0x000fe40003f04100 */
[----:B------:R-:W-:-:S02]  /*02f0*/  SEL R3, R3, RZ, P1 ;  /* 0x000000ff03037207 */ /* 0x000fc40000800000 */
[----:B------:R-:W-:Y:S02]  /*0300*/  ISETP.GT.U32.AND P1, PT, R14, R11, PT ;  /* 0x0000000b0e00720c */ /* 0x000fe40003f24070 */
[----:B------:R-:W-:Y:S02]  /*0310*/  IADD3 R2, P2, PT, -R2, R19, RZ ;  /* 0x0000001302027210 */ /* 0x000fe40007f5e1ff */
[----:B------:R-:W-:Y:S02]  /*0320*/  SHF.R.U32.HI R11, RZ, 0x1, R13 ;  /* 0x00000001ff0b7819 */ /* 0x000fe4000001160d */
[----:B------:R-:W-:Y:S01]  /*0330*/  SEL R4, R4, RZ, P0 ;  /* 0x000000ff04047207 */ /* 0x000fe20000000000 */
[----:B------:R-:W-:Y:S01]  /*0340*/  IMAD.X R3, R16, 0x1, ~R3, P2 ;  /* 0x0000000110037824 */ /* 0x000fe200010e0e03 */
[----:B------:R-:W-:Y:S02]  /*0350*/  ISETP.GT.U32.AND.EX P1, PT, R0, R11, PT, P1 ;  /* 0x0000000b0000720c */ /* 0x000fe40003f24110 */
[----:B------:R-:W-:Y:S01]  /*0360*/  IADD3 R4, P2, PT, -R4, R17, RZ ;  /* 0x0000001104047210 */ /* 0x000fe20007f5e1ff */
[----:B------:R-:W1:Y:S01]  /*0370*/  I2F.F64.U64 R10, R2 ;  /* 0x00000002000a7312 */ /* 0x000e620000301800 */
[----:B------:R-:W-:-:S02]  /*0380*/  SEL R16, R5, RZ, P0 ;  /* 0x000000ff05107207 */ /* 0x000fc40000000000 */
[----:B------:R-:W-:-:S03]  /*0390*/  SEL R17, R12, RZ, P1 ;  /* 0x000000ff0c117207 */ /* 0x000fc60000800000 */
[----:B------:R-:W-:Y:S01]  /*03a0*/  IMAD.X R5, R15, 0x1, ~R16, P2 ;  /* 0x000000010f057824 */ /* 0x000fe200010e0e10 */
[----:B------:R-:W-:Y:S02]  /*03b0*/  IADD3 R16, P0, PT, -R17, R14, RZ ;  /* 0x0000000e11107210 */ /* 0x000fe40007f1e1ff */
[----:B------:R-:W-:Y:S02]  /*03c0*/  SEL R15, R13, RZ, P1 ;  /* 0x000000ff0d0f7207 */ /* 0x000fe40000800000 */
[----:B------:R-:W-:Y:S01]  /*03d0*/  LOP3.LUT R19, R5, R3, RZ, 0xfc, !PT ;  /* 0x0000000305137212 */ /* 0x000fe200078efcff */
[----:B------:R-:W2:Y:S02]  /*03e0*/  I2F.F64.U64 R12, R4 ;  /* 0x00000004000c7312 */ /* 0x000ea40000301800 */
[----:B------:R-:W-:Y:S01]  /*03f0*/  IMAD.X R17, R0, 0x1, ~R15, P0 ;  /* 0x0000000100117824 */ /* 0x000fe200000e0e0f */
[----:B------:R-:W-:Y:S01]  /*0400*/  LOP3.LUT P0, RZ, R16, R4, R2, 0xfe, !PT ;  /* 0x0000000410ff7212 */ /* 0x000fe2000780fe02 */
[----:B-1----:R-:W-:Y:S01]  /*0410*/  DMUL R10, R10, UR8 ;  /* 0x000000080a0a7c28 */ /* 0x002fe20008000000 */
[----:B------:R-:W-:-:S02]  /*0420*/  CS2R R2, SRZ ;  /* 0x0000000000027805 */ /* 0x000fc4000001ff00 */
[----:B------:R-:W-:Y:S01]  /*0430*/  LOP3.LUT P0, RZ, R19, R17, RZ, 0xfc, P0 ;  /* 0x0000001113ff7212 */ /* 0x000fe2000000fcff */
[----:B------:R-:W4:Y:S01]  /*0440*/  I2F.F64.U64 R14, R16 ;  /* 0x00000010000e7312 */ /* 0x000f220000301800 */
[----:B--2---:R-:W-:Y:S02]  /*0450*/  DMUL R12, R12, UR10 ;  /* 0x0000000a0c0c7c28 */ /* 0x004fe40008000000 */
[----:B----4-:R-:W-:-:S09]  /*0460*/  DMUL R14, R14, UR6 ;  /* 0x000000060e0e7c28 */ /* 0x010fd20008000000 */
[----:B0-----:R-:W-:Y:S05]  /*0470*/  @!P0 BRA `(.L_x_1) ;  /* 0x0000000000648947 */ /* 0x001fea0003800000 */
[----:B------:R-:W-:Y:S01]  /*0480*/  DMUL R12, R12, R12 ;  /* 0x0000000c0c0c7228 */ /* 0x000fe20000000000 */
[----:B------:R-:W-:Y:S01]  /*0490*/  IMAD.MOV.U32 R2, RZ, RZ, 0x1 ;  /* 0x00000001ff027424 */ /* 0x000fe200078e00ff */
[----:B------:R-:W0:Y:S01]  /*04a0*/  LDCU.64 UR6, c[0x0][0x3e8] ;  /* 0x00007d00ff0677ac */ /* 0x000e220008000a00 */
[----:B------:R-:W-:Y:S05]  /*04b0*/  BSSY.RECONVERGENT B1, `(.L_x_1) ;  /* 0x0000015000017945 */ /* 0x000fea0003800200 */
[----:B------:R-:W-:-:S08]  /*04c0*/  DFMA R10, R10, R10, R12 ;  /* 0x0000000a0a0a722b */ /* 0x000fd0000000000c */
[----:B------:R-:W-:-:S06]  /*04d0*/  DFMA R10, R14, R14, R10 ;  /* 0x0000000e0e0a722b */ /* 0x000fcc000000000a */
[----:B------:R-:W1:Y:S02]  /*04e0*/  MUFU.RCP64H R3, R11 ;  /* 0x0000000b00037308 */ /* 0x000e640000001800 */
[----:B-1----:R-:W-:-:S08]  /*04f0*/  DFMA R4, -R10, R2, 1 ;  /* 0x3ff000000a04742b */ /* 0x002fd00000000102 */
[----:B------:R-:W-:-:S08]  /*0500*/  DFMA R4, R4, R4, R4 ;  /* 0x000000040404722b */ /* 0x000fd00000000004 */
[----:B------:R-:W-:-:S08]  /*0510*/  DFMA R4, R2, R4, R2 ;  /* 0x000000040204722b */ /* 0x000fd00000000002 */
[----:B------:R-:W-:-:S08]  /*0520*/  DFMA R2, -R10, R4, 1 ;  /* 0x3ff000000a02742b */ /* 0x000fd00000000104 */
[----:B------:R-:W-:-:S08]  /*0530*/  DFMA R2, R4, R2, R4 ;  /* 0x000000020402722b */ /* 0x000fd00000000004 */
[----:B0-----:R-:W-:-:S08]  /*0540*/  DMUL R4, R2, -UR6 ;  /* 0x8000000602047c28 */ /* 0x001fd00008000000 */
[----:B------:R-:W-:-:S08]  /*0550*/  DFMA R12, -R10, R4, -UR6 ;  /* 0x800000060a0c7e2b */ /* 0x000fd00008000104 */
[----:B------:R-:W-:Y:S02]  /*0560*/  DFMA R2, R2, R12, R4 ;  /* 0x0000000c0202722b */ /* 0x000fe40000000004 */
[----:B------:R-:W-:-:S08]  /*0570*/  DADD R4, -RZ, -UR6 ;  /* 0x80000006ff047e29 */ /* 0x000fd00008000100 */
[----:B------:R-:W-:Y:S02]  /*0580*/  FFMA R0, RZ, R11, R3 ;  /* 0x0000000bff007223 */ /* 0x000fe40000000003 */
[----:B------:R-:W-:-:S03]  /*0590*/  FSETP.GEU.AND P1, PT, |R5|, 6.5827683646048100446e-37, PT ;  /* 0x036000000500780b */ /* 0x000fc60003f2e200 */
[----:B------:R-:W-:-:S13]  /*05a0*/  FSETP.GT.AND P0, PT, |R0|, 1.469367938527859385e-39, PT ;  /* 0x001000000000780b */ /* 0x000fda0003f04200 */
[----:B------:R-:W-:Y:S05]  /*05b0*/  @P0 BRA P1, `(.L_x_2) ;  /* 0x0000000000100947 */ /* 0x000fea0000800000 */
[----:B------:R-:W-:-:S07]  /*05c0*/  MOV R0, 0x5e0 ;  /* 0x000005e000007802 */ /* 0x000fce0000000f00 */
[----:B------:R-:W-:Y:S05]  /*05d0*/  CALL.REL.NOINC `($__internal_0_$__cuda_sm20_div_rn_f64_full) ;  /* 0x0000000000607944 */ /* 0x000fea0003c00000 */
[----:B------:R-:W-:Y:S02]  /*05e0*/  IMAD.MOV.U32 R2, RZ, RZ, R16 ;  /* 0x000000ffff027224 */ /* 0x000fe400078e0010 */
[----:B------:R-:W-:-:S07]  /*05f0*/  IMAD.MOV.U32 R3, RZ, RZ, R17 ;  /* 0x000000ffff037224 */ /* 0x000fce00078e0011 */
.L_x_2:
[----:B------:R-:W-:Y:S05]  /*0600*/  BSYNC.RECONVERGENT B1 ;  /* 0x0000000000017941 */ /* 0x000fea0003800200 */
.L_x_1:
[----:B------:R-:W-:Y:S05]  /*0610*/  BSYNC.RECONVERGENT B0 ;  /* 0x0000000000007941 */ /* 0x000fea0003800200 */
.L_x_0:
[----:B------:R-:W0:Y:S01]  /*0620*/  LDCU.64 UR8, c[0x0][0x3a8] ;  /* 0x00007500ff0877ac */ /* 0x000e220008000a00 */
[----:B------:R-:W-:Y:S01]  /*0630*/  IMAD.MOV.U32 R9, RZ, RZ, RZ ;  /* 0x000000ffff097224 */ /* 0x000fe200078e00ff */
[----:B------:R-:W1:Y:S01]  /*0640*/  LDCU.64 UR10, c[0x0][0x3b0] ;  /* 0x00007600ff0a77ac */ /* 0x000e620008000a00 */
[----:B------:R-:W2:Y:S01]  /*0650*/  LDCU.64 UR6, c[0x0][0x380] ;  /* 0x00007000ff0677ac */ /* 0x000ea20008000a00 */
[----:B0-----:R-:W-:-:S04]  /*0660*/  IMAD.WIDE.U32 R8, R7, UR8, R8 ;  /* 0x0000000807087c25 */ /* 0x001fc8000f8e0008 */
[----:B------:R-:W-:-:S04]  /*0670*/  IMAD R7, R7, UR9, R9 ;  /* 0x0000000907077c24 */ /* 0x000fc8000f8e0209 */
[----:B-1----:R-:W-:Y:S02]  /*0680*/  IMAD R5, R7, UR10, RZ ;  /* 0x0000000a07057c24 */ /* 0x002fe4000f8e02ff */
[----:B------:R-:W-:Y:S02]  /*0690*/  IMAD.MOV.U32 R7, RZ, RZ, RZ ;  /* 0x000000ffff077224 */ /* 0x000fe400078e00ff */
[C---:B------:R-:W-:Y:S02]  /*06a0*/  IMAD R5, R8.reuse, UR11, R5 ;  /* 0x0000000b08057c24 */ /* 0x040fe4000f8e0205 */
[----:B------:R-:W-:-:S04]  /*06b0*/  IMAD.WIDE.U32 R6, R8, UR10, R6 ;  /* 0x0000000a08067c25 */ /* 0x000fc8000f8e0006 */
[----:B------:R-:W-:Y:S01]  /*06c0*/  IMAD.IADD R5, R7, 0x1, R5 ;  /* 0x0000000107057824 */ /* 0x000fe200078e0205 */
[----:B--2---:R-:W-:-:S04]  /*06d0*/  LEA R4, P0, R6, UR6, 0x4 ;  /* 0x0000000606047c11 */ /* 0x004fc8000f8020ff */
[----:B------:R-:W-:-:S05]  /*06e0*/  LEA.HI.X R5, R6, UR7, R5, 0x4, P0 ;  /* 0x0000000706057c11 */ /* 0x000fca00080f2405 */
[----:B------:R-:W2:Y:S04]  /*06f0*/  LDG.E.64 R6, desc[UR4][R4.64] ;  /* 0x0000000404067981 */ /* 0x000ea8000c1e1b00 */
[----:B------:R-:W3:Y:S01]  /*0700*/  LDG.E.64 R8, desc[UR4][R4.64+0x8] ;  /* 0x0000080404087981 */ /* 0x000ee2000c1e1b00 */
[-C--:B--2---:R-:W-:Y:S02]  /*0710*/  DMUL R6, R6, R2.reuse ;  /* 0x0000000206067228 */ /* 0x084fe40000000000 */
[----:B---3--:R-:W-:-:S05]  /*0720*/  DMUL R8, R8, R2 ;  /* 0x0000000208087228 */ /* 0x008fca0000000000 */
[----:B------:R-:W-:Y:S04]  /*0730*/  STG.E.64 desc[UR4][R4.64], R6 ;  /* 0x0000000604007986 */ /* 0x000fe8000c101b04 */
[----:B------:R-:W-:Y:S01]  /*0740*/  STG.E.64 desc[UR4][R4.64+0x8], R8 ;  /* 0x0000080804007986 */ /* 0x000fe2000c101b04 */
[----:B------:R-:W-:Y:S05]  /*0750*/  EXIT ;  /* 0x000000000000794d */ /* 0x000fea0003800000 */
        .weak           $__internal_0_$__cuda_sm20_div_rn_f64_full
        .type           $__internal_0_$__cuda_sm20_div_rn_f64_full,@function
        .size           $__internal_0_$__cuda_sm20_div_rn_f64_full,(.L_x_10 - $__internal_0_$__cuda_sm20_div_rn_f64_full)
$__internal_0_$__cuda_sm20_div_rn_f64_full:
[C---:B------:R-:W-:Y:S01]  /*0760*/  FSETP.GEU.AND P0, PT, |R11|.reuse, 1.469367938527859385e-39, PT ;  /* 0x001000000b00780b */ /* 0x040fe20003f0e200 */
[--C-:B------:R-:W-:Y:S01]  /*0770*/  IMAD.MOV.U32 R12, RZ, RZ, R10.reuse ;  /* 0x000000ffff0c7224 */ /* 0x100fe200078e000a */
[C---:B------:R-:W-:Y:S01]  /*0780*/  LOP3.LUT R2, R11.reuse, 0x800fffff, RZ, 0xc0, !PT ;  /* 0x800fffff0b027812 */ /* 0x040fe200078ec0ff */
[----:B------:R-:W-:Y:S01]  /*0790*/  IMAD.MOV.U32 R13, RZ, RZ, R11 ;  /* 0x000000ffff0d7224 */ /* 0x000fe200078e000b */
[----:B------:R-:W-:Y:S01]  /*07a0*/  LOP3.LUT R19, R11, 0x7ff00000, RZ, 0xc0, !PT ;  /* 0x7ff000000b137812 */ /* 0x000fe200078ec0ff */
[----:B------:R-:W-:Y:S01]  /*07b0*/  IMAD.MOV.U32 R14, RZ, RZ, 0x1 ;  /* 0x00000001ff0e7424 */ /* 0x000fe200078e00ff */
[----:B------:R-:W-:Y:S01]  /*07c0*/  LOP3.LUT R3, R2, 0x3ff00000, RZ, 0xfc, !PT ;  /* 0x3ff0000002037812 */ /* 0x000fe200078efcff */
[----:B------:R-:W-:Y:S01]  /*07d0*/  IMAD.MOV.U32 R2, RZ, RZ, R10 ;  /* 0x000000ffff027224 */ /* 0x000fe200078e000a */
[----:B------:R-:W-:Y:S01]  /*07e0*/  LOP3.LUT R20, R5, 0x7ff00000, RZ, 0xc0, !PT ;  /* 0x7ff0000005147812 */ /* 0x000fe200078ec0ff */
[----:B------:R-:W-:Y:S02]  /*07f0*/  IMAD.MOV.U32 R21, RZ, RZ, 0x1ca00000 ;  /* 0x1ca00000ff157424 */ /* 0x000fe400078e00ff */
[----:B------:R-:W-:Y:S01]  /*0800*/  IMAD.MOV.U32 R10, RZ, RZ, R4 ;  /* 0x000000ffff0a7224 */ /* 0x000fe200078e0004 */
[----:B------:R-:W-:Y:S01]  /*0810*/  ISETP.GE.U32.AND P1, PT, R20, R19, PT ;  /* 0x000000131400720c */ /* 0x000fe20003f26070 */
[----:B------:R-:W-:Y:S01]  /*0820*/  @!P0 DMUL R2, R12, 8.98846567431157953865e+307 ;  /* 0x7fe000000c028828 */ /* 0x000fe20000000000 */
[----:B------:R-:W-:-:S02]  /*0830*/  IMAD.MOV.U32 R22, RZ, RZ, R20 ;  /* 0x000000ffff167224 */ /* 0x000fc400078e0014 */
[----:B------:R-:W-:Y:S02]  /*0840*/  SEL R11, R21, 0x63400000, !P1 ;  /* 0x63400000150b7807 */ /* 0x000fe40004800000 */
[----:B------:R-:W-:Y:S01]  /*0850*/  FSETP.GEU.AND P1, PT, |R5|, 1.469367938527859385e-39, PT ;  /* 0x001000000500780b */ /* 0x000fe20003f2e200 */
[----:B------:R-:W0:Y:S01]  /*0860*/  MUFU.RCP64H R15, R3 ;  /* 0x00000003000f7308 */ /* 0x000e220000001800 */
[----:B------:R-:W-:Y:S01]  /*0870*/  LOP3.LUT R11, R11, 0x800fffff, R5, 0xf8, !PT ;  /* 0x800fffff0b0b7812 */ /* 0x000fe200078ef805 */
[----:B0-----:R-:W-:-:S08]  /*0880*/  DFMA R16, R14, -R2, 1 ;  /* 0x3ff000000e10742b */ /* 0x001fd00000000802 */
[----:B------:R-:W-:-:S08]  /*0890*/  DFMA R16, R16, R16, R16 ;  /* 0x000000101010722b */ /* 0x000fd00000000010 */
[----:B------:R-:W-:-:S08]  /*08a0*/  DFMA R14, R14, R16, R14 ;  /* 0x000000100e0e722b */ /* 0x000fd0000000000e */
[----:B------:R-:W-:-:S08]  /*08b0*/  DFMA R16, R14, -R2, 1 ;  /* 0x3ff000000e10742b */ /* 0x000fd00000000802 */
[----:B------:R-:W-:Y:S01]  /*08c0*/  DFMA R14, R14, R16, R14 ;  /* 0x000000100e0e722b */ /* 0x000fe2000000000e */
[----:B------:R-:W-:Y:S10]  /*08d0*/  @P1 BRA `(.L_x_3) ;  /* 0x0000000000201947 */ /* 0x000ff40003800000 */
[----:B------:R-:W-:Y:S01]  /*08e0*/  LOP3.LUT R17, R13, 0x7ff00000, RZ, 0xc0, !PT ;  /* 0x7ff000000d117812 */ /* 0x000fe200078ec0ff */
[----:B------:R-:W-:-:S03]  /*08f0*/  IMAD.MOV.U32 R16, RZ, RZ, RZ ;  /* 0x000000ffff107224 */ /* 0x000fc600078e00ff */
[----:B------:R-:W-:-:S04]  /*0900*/  ISETP.GE.U32.AND P1, PT, R20, R17, PT ;  /* 0x000000111400720c */ /* 0x000fc80003f26070 */
[----:B------:R-:W-:-:S04]  /*0910*/  SEL R17, R21, 0x63400000, !P1 ;  /* 0x6340000015117807 */ /* 0x000fc80004800000 */
[----:B------:R-:W-:-:S04]  /*0920*/  LOP3.LUT R17, R17, 0x80000000, R5, 0xf8, !PT ;  /* 0x8000000011117812 */ /* 0x000fc800078ef805 */
[----:B------:R-:W-:-:S06]  /*0930*/  LOP3.LUT R17, R17, 0x100000, RZ, 0xfc, !PT ;  /* 0x0010000011117812 */ /* 0x000fcc00078efcff */
[----:B------:R-:W-:-:S10]  /*0940*/  DFMA R10, R10, 2, -R16 ;  /* 0x400000000a0a782b */ /* 0x000fd40000000810 */
[----:B------:R-:W-:-:S07]  /*0950*/  LOP3.LUT R22, R11, 0x7ff00000, RZ, 0xc0, !PT ;  /* 0x7ff000000b167812 */ /* 0x000fce00078ec0ff */
.L_x_3:
[----:B------:R-:W-:Y:S01]  /*0960*/  IMAD.MOV.U32 R23, RZ, RZ, R19 ;  /* 0x000000ffff177224 */ /* 0x000fe200078e0013 */
[----:B------:R-:W-:Y:S01]  /*0970*/  @!P0 LOP3.LUT R23, R3, 0x7ff00000, RZ, 0xc0, !PT ;  /* 0x7ff0000003178812 */ /* 0x000fe200078ec0ff */
[----:B------:R-:W-:Y:S01]  /*0980*/  VIADD R24, R22, 0xffffffff ;  /* 0xffffffff16187836 */ /* 0x000fe20000000000 */
[----:B------:R-:W-:Y:S01]  /*0990*/  DMUL R16, R14, R10 ;  /* 0x0000000a0e107228 */ /* 0x000fe20000000000 */
[----:B------:R-:W-:Y:S02]  /*09a0*/  BSSY.RECONVERGENT B2, `(.L_x_4) ;  /* 0x0000037000027945 */ /* 0x000fe40003800200 */
[----:B------:R-:W-:Y:S01]  /*09b0*/  VIADD R25, R23, 0xffffffff ;  /* 0xffffffff17197836 */ /* 0x000fe20000000000 */
[----:B------:R-:W-:-:S04]  /*09c0*/  ISETP.GT.U32.AND P0, PT, R24, 0x7feffffe, PT ;  /* 0x7feffffe1800780c */ /* 0x000fc80003f04070 */
[----:B------:R-:W-:Y:S01]  /*09d0*/  ISETP.GT.U32.OR P0, PT, R25, 0x7feffffe, P0 ;  /* 0x7feffffe1900780c */ /* 0x000fe20000704470 */
[----:B------:R-:W-:-:S08]  /*09e0*/  DFMA R18, R16, -R2, R10 ;  /* 0x800000021012722b */ /* 0x000fd0000000000a */
[----:B------:R-:W-:-:S04]  /*09f0*/  DFMA R14, R14, R18, R16 ;  /* 0x000000120e0e722b */ /* 0x000fc80000000010 */
[----:B------:R-:W-:Y:S07]  /*0a00*/  @P0 BRA `(.L_x_5) ;  /* 0x00000000006c0947 */ /* 0x000fee0003800000 */
[----:B------:R-:W-:Y:S01]  /*0a10*/  LOP3.LUT R5, R13, 0x7ff00000, RZ, 0xc0, !PT ;  /* 0x7ff000000d057812 */ /* 0x000fe200078ec0ff */
[----:B------:R-:W-:-:S03]  /*0a20*/  IMAD.MOV.U32 R18, RZ, RZ, RZ ;  /* 0x000000ffff127224 */ /* 0x000fc600078e00ff */
[CC--:B------:R-:W-:Y:S02]  /*0a30*/  VIADDMNMX R4, R20.reuse, -R5.reuse, 0xb9600000, !PT ;  /* 0xb960000014047446 */ /* 0x0c0fe40007800905 */
[----:B------:R-:W-:Y:S02]  /*0a40*/  ISETP.GE.U32.AND P0, PT, R20, R5, PT ;  /* 0x000000051400720c */ /* 0x000fe40003f06070 */
[----:B------:R-:W-:Y:S02]  /*0a50*/  VIMNMX R4, PT, PT, R4, 0x46a00000, PT ;  /* 0x46a0000004047848 */ /* 0x000fe40003fe0100 */
[----:B------:R-:W-:-:S05]  /*0a60*/  SEL R21, R21, 0x63400000, !P0 ;  /* 0x6340000015157807 */ /* 0x000fca0004000000 */
[----:B------:R-:W-:-:S04]  /*0a70*/  IMAD.IADD R4, R4, 0x1, -R21 ;  /* 0x0000000104047824 */ /* 0x000fc800078e0a15 */
[----:B------:R-:W-:-:S06]  /*0a80*/  VIADD R19, R4, 0x7fe00000 ;  /* 0x7fe0000004137836 */ /* 0x000fcc0000000000 */
[----:B------:R-:W-:-:S10]  /*0a90*/  DMUL R16, R14, R18 ;  /* 0x000000120e107228 */ /* 0x000fd40000000000 */
[----:B------:R-:W-:-:S13]  /*0aa0*/  FSETP.GTU.AND P0, PT, |R17|, 1.469367938527859385e-39, PT ;  /* 0x001000001100780b */ /* 0x000fda0003f0c200 */
[----:B------:R-:W-:Y:S05]  /*0ab0*/  @P0 BRA `(.L_x_6) ;  /* 0x0000000000940947 */ /* 0x000fea0003800000 */
[----:B------:R-:W-:Y:S01]  /*0ac0*/  DFMA R2, R14, -R2, R10 ;  /* 0x800000020e02722b */ /* 0x000fe2000000000a */
[----:B------:R-:W-:-:S09]  /*0ad0*/  IMAD.MOV.U32 R18, RZ, RZ, RZ ;  /* 0x000000ffff127224 */ /* 0x000fd200078e00ff */
[C---:B------:R-:W-:Y:S02]  /*0ae0*/  FSETP.NEU.AND P0, PT, R3.reuse, RZ, PT ;  /* 0x000000ff0300720b */ /* 0x040fe40003f0d000 */
[----:B------:R-:W-:-:S04]  /*0af0*/  LOP3.LUT R13, R3, 0x80000000, R13, 0x48, !PT ;  /* 0x80000000030d7812 */ /* 0x000fc800078e480d */
[----:B------:R-:W-:-:S07]  /*0b00*/  LOP3.LUT R19, R13, R19, RZ, 0xfc, !PT ;  /* 0x000000130d137212 */ /* 0x000fce00078efcff */
[----:B------:R-:W-:Y:S05]  /*0b10*/  @!P0 BRA `(.L_x_6) ;  /* 0x00000000007c8947 */ /* 0x000fea0003800000 */
[----:B------:R-:W-:Y:S02]  /*0b20*/  IMAD.MOV R3, RZ, RZ, -R4 ;  /* 0x000000ffff037224 */ /* 0x000fe400078e0a04 */
[----:B------:R-:W-:-:S06]  /*0b30*/  IMAD.MOV.U32 R2, RZ, RZ, RZ ;  /* 0x000000ffff027224 */ /* 0x000fcc00078e00ff */
[----:B------:R-:W-:Y:S02]  /*0b40*/  DFMA R2, R16, -R2, R14 ;  /* 0x800000021002722b */ /* 0x000fe4000000000e */
[----:B------:R-:W-:-:S04]  /*0b50*/  DMUL.RP R14, R14, R18 ;  /* 0x000000120e0e7228 */ /* 0x000fc80000008000 */
[----:B------:R-:W-:-:S04]  /*0b60*/  IADD3 R2, PT, PT, -R4, -0x43300000, RZ ;  /* 0xbcd0000004027810 */ /* 0x000fc80007ffe1ff */
[----:B------:R-:W-:Y:S02]  /*0b70*/  FSETP.NEU.AND P0, PT, |R3|, R2, PT ;  /* 0x000000020300720b */ /* 0x000fe40003f0d200 */
[----:B------:R-:W-:Y:S02]  /*0b80*/  LOP3.LUT R13, R15, R13, RZ, 0x3c, !PT ;  /* 0x0000000d0f0d7212 */ /* 0x000fe400078e3cff */
[----:B------:R-:W-:Y:S02]  /*0b90*/  FSEL R16, R14, R16, !P0 ;  /* 0x000000100e107208 */ /* 0x000fe40004000000 */
[----:B------:R-:W-:Y:S01]  /*0ba0*/  FSEL R17, R13, R17, !P0 ;  /* 0x000000110d117208 */ /* 0x000fe20004000000 */
[----:B------:R-:W-:Y:S06]  /*0bb0*/  BRA `(.L_x_6) ;  /* 0x0000000000547947 */ /* 0x000fec0003800000 */
.L_x_5:
[----:B------:R-:W-:-:S14]  /*0bc0*/  DSETP.NAN.AND P0, PT, R4, R4, PT ;  /* 0x000000040400722a */ /* 0x000fdc0003f08000 */
[----:B------:R-:W-:Y:S05]  /*0bd0*/  @P0 BRA `(.L_x_7) ;  /* 0x0000000000440947 */ /* 0x000fea0003800000 */
[----:B------:R-:W-:-:S14]  /*0be0*/  DSETP.NAN.AND P0, PT, R12, R12, PT ;  /* 0x0000000c0c00722a */ /* 0x000fdc0003f08000 */
[----:B------:R-:W-:Y:S05]  /*0bf0*/  @P0 BRA `(.L_x_8) ;  /* 0x0000000000300947 */ /* 0x000fea0003800000 */
[----:B------:R-:W-:Y:S01]  /*0c00*/  ISETP.NE.AND P0, PT, R22, R23, PT ;  /* 0x000000171600720c */ /* 0x000fe20003f05270 */
[----:B------:R-:W-:Y:S02]  /*0c10*/  IMAD.MOV.U32 R16, RZ, RZ, 0x0 ;  /* 0x00000000ff107424 */ /* 0x000fe400078e00ff */
[----:B------:R-:W-:-:S10]  /*0c20*/  IMAD.MOV.U32 R17, RZ, RZ, -0x80000 ;  /* 0xfff80000ff117424 */ /* 0x000fd400078e00ff */
[----:B------:R-:W-:Y:S05]  /*0c30*/  @!P0 BRA `(.L_x_6) ;  /* 0x0000000000348947 */ /* 0x000fea0003800000 */
[----:B------:R-:W-:Y:S02]  /*0c40*/  ISETP.NE.AND P0, PT, R22, 0x7ff00000, PT ;  /* 0x7ff000001600780c */ /* 0x000fe40003f05270 */
[----:B------:R-:W-:Y:S02]  /*0c50*/  LOP3.LUT R17, R5, 0x80000000, R13, 0x48, !PT ;  /* 0x8000000005117812 */ /* 0x000fe400078e480d */
[----:B------:R-:W-:-:S13]  /*0c60*/  ISETP.EQ.OR P0, PT, R23, RZ, !P0 ;  /* 0x000000ff1700720c */ /* 0x000fda0004702670 */
[----:B------:R-:W-:Y:S01]  /*0c70*/  @P0 LOP3.LUT R2, R17, 0x7ff00000, RZ, 0xfc, !PT ;  /* 0x7ff0000011020812 */ /* 0x000fe200078efcff */
[----:B------:R-:W-:Y:S02]  /*0c80*/  @!P0 IMAD.MOV.U32 R16, RZ, RZ, RZ ;  /* 0x000000ffff108224 */ /* 0x000fe400078e00ff */
[----:B------:R-:W-:Y:S02]  /*0c90*/  @P0 IMAD.MOV.U32 R16, RZ, RZ, RZ ;  /* 0x000000ffff100224 */ /* 0x000fe400078e00ff */
[----:B------:R-:W-:Y:S01]  /*0ca0*/  @P0 IMAD.MOV.U32 R17, RZ, RZ, R2 ;  /* 0x000000ffff110224 */ /* 0x000fe200078e0002 */
[----:B------:R-:W-:Y:S06]  /*0cb0*/  BRA `(.L_x_6) ;  /* 0x0000000000147947 */ /* 0x000fec0003800000 */
.L_x_8:
[----:B------:R-:W-:Y:S01]  /*0cc0*/  LOP3.LUT R17, R13, 0x80000, RZ, 0xfc, !PT ;  /* 0x000800000d117812 */ /* 0x000fe200078efcff */
[----:B------:R-:W-:Y:S01]  /*0cd0*/  IMAD.MOV.U32 R16, RZ, RZ, R12 ;  /* 0x000000ffff107224 */ /* 0x000fe200078e000c */
[----:B------:R-:W-:Y:S06]  /*0ce0*/  BRA `(.L_x_6) ;  /* 0x0000000000087947 */ /* 0x000fec0003800000 */
.L_x_7:
[----:B------:R-:W-:Y:S01]  /*0cf0*/  LOP3.LUT R17, R5, 0x80000, RZ, 0xfc, !PT ;  /* 0x0008000005117812 */ /* 0x000fe200078efcff */
[----:B------:R-:W-:-:S07]  /*0d00*/  IMAD.MOV.U32 R16, RZ, RZ, R4 ;  /* 0x000000ffff107224 */ /* 0x000fce00078e0004 */
.L_x_6:
[----:B------:R-:W-:Y:S05]  /*0d10*/  BSYNC.RECONVERGENT B2 ;  /* 0x0000000000027941 */ /* 0x000fea0003800200 */
.L_x_4:
[----:B------:R-:W-:Y:S02]  /*0d20*/  IMAD.MOV.U32 R2, RZ, RZ, R0 ;  /* 0x000000ffff027224 */ /* 0x000fe400078e0000 */
[----:B------:R-:W-:-:S04]  /*0d30*/  IMAD.MOV.U32 R3, RZ, RZ, 0x0 ;  /* 0x00000000ff037424 */ /* 0x000fc800078e00ff */
[----:B------:R-:W-:Y:S05]  /*0d40*/  RET.REL.NODEC R2 `(_Z22_fourier_filter_kernelPA2_dmmmmmmmmmdddd) ;  /* 0xfffffff002ac7950 */ /* 0x000fea0003c3ffff */
.L_x_9:
[----:B------:R-:W-:-:S00]  /*0d50*/  BRA `(.L_x_9) ;  /* 0xfffffffc00fc7947 */ /* 0x000fc0000383ffff */
[----:B------:R-:W-:-:S00]  /*0d60*/  NOP ;  /* 0x0000000000007918 */ /* 0x000fc00000000000 */
        /* <DEDUP_REMOVED lines=9> */
.L_x_10:


//--------------------- .nv.shared.reserved.0     --------------------------
	.section	.nv.shared.reserved.0,"aw",@nobits
	.weak		__nv_reservedSMEM_offset_0_alias
	.size		__nv_reservedSMEM_offset_0_alias, 0, 64
	.other		__nv_reservedSMEM_offset_0_alias,@"STO_CUDA_RESERVED_SHARED STV_DEFAULT"
__nv_reservedSMEM_offset_0_alias:
	.zero		0
	.zero		64


//--------------------- .nv.constant0._Z22_fourier_filter_kernelPA2_dmmmmmmmmmdddd --------------------------
	.section	.nv.constant0._Z22_fourier_filter_kernelPA2_dmmmmmmmmmdddd,"a",@progbits
	.sectionflags	@""
	.align	4
.nv.constant0._Z22_fourier_filter_kernelPA2_dmmmmmmmmmdddd:
	.zero		1008


//--------------------- SYMBOLS --------------------------

	.type		.nv.reservedSmem.offset0,@object
	.size		.nv.reservedSmem.offset0,0x4
